//
// Generated by NVIDIA NVVM Compiler
//
// Compiler Build ID: CL-36424714
// Cuda compilation tools, release 13.0, V13.0.88
// Based on NVVM 20.0.0
//

.version 9.0
.target sm_100
.address_size 64

	// .globl	_Z12ApplyDropoutiPKfPff

.visible .entry _Z12ApplyDropoutiPKfPff(
	.param .u32 _Z12ApplyDropoutiPKfPff_param_0,
	.param .u64 .ptr .align 1 _Z12ApplyDropoutiPKfPff_param_1,
	.param .u64 .ptr .align 1 _Z12ApplyDropoutiPKfPff_param_2,
	.param .f32 _Z12ApplyDropoutiPKfPff_param_3
)
{
	.reg .pred 	%p<3>;
	.reg .b32 	%r<7>;
	.reg .b32 	%f<5>;
	.reg .b64 	%rd<11>;

	ld.param.u32 	%r2, [_Z12ApplyDropoutiPKfPff_param_0];
	ld.param.u64 	%rd2, [_Z12ApplyDropoutiPKfPff_param_1];
	ld.param.u64 	%rd3, [_Z12ApplyDropoutiPKfPff_param_2];
	ld.param.f32 	%f1, [_Z12ApplyDropoutiPKfPff_param_3];
	cvta.to.global.u64 	%rd1, %rd3;
	mov.u32 	%r3, %ctaid.x;
	mov.u32 	%r4, %ntid.x;
	mov.u32 	%r5, %tid.x;
	mad.lo.s32 	%r1, %r3, %r4, %r5;
	setp.ge.s32 	%p1, %r1, %r2;
	@%p1 bra 	$L__BB0_4;
	cvta.to.global.u64 	%rd4, %rd2;
	mul.wide.s32 	%rd5, %r1, 4;
	add.s64 	%rd6, %rd4, %rd5;
	ld.global.f32 	%f2, [%rd6];
	setp.leu.f32 	%p2, %f2, %f1;
	@%p2 bra 	$L__BB0_3;
	add.s64 	%rd10, %rd1, %rd5;
	mov.b32 	%r6, 0;
	st.global.u32 	[%rd10], %r6;
	bra.uni 	$L__BB0_4;
$L__BB0_3:
	add.s64 	%rd8, %rd1, %rd5;
	ld.global.f32 	%f3, [%rd8];
	div.rn.f32 	%f4, %f3, %f1;
	st.global.f32 	[%rd8], %f4;
$L__BB0_4:
	ret;

}


// ===== COMPILED SASS (sm_100) =====

	.target	sm_100

	.elftype	@"ET_EXEC"


//--------------------- .note.nv.tkinfo           --------------------------
	.section	.note.nv.tkinfo,"",@"SHT_NOTE"
	.sectionflags	@"SHF_NOTE_NV_TKINFO"
	.tkinfo
        /*0018*/ 	.word	0x00000002
        /*0030*/ 	.string	""
        /*0030*/ 	.string	"ptxas"
        /*0030*/ 	.string	"Cuda compilation tools, release 13.0, V13.0.88"
        /*0030*/ 	.string	"Build cuda_13.0.r13.0/compiler.36424714_0"
        /*0030*/ 	.string	"-arch sm_100 -m 64 "



//--------------------- .note.nv.cuinfo           --------------------------
	.section	.note.nv.cuinfo,"",@"SHT_NOTE"
	.sectionflags	@"SHF_NOTE_NV_CUINFO"
        /*0018*/ 	.short	0x0002
        /*001a*/ 	.short	0x0064
        /*001c*/ 	.short	0x0082
	.zero		2


//--------------------- .nv.info                  --------------------------
	.section	.nv.info,"",@"SHT_CUDA_INFO"
	.align	4


	//----- nvinfo : EIATTR_REGCOUNT
	.align		4
        /*0000*/ 	.byte	0x04, 0x2f
        /*0002*/ 	.short	(.L_1 - .L_0)
	.align		4
.L_0:
        /*0004*/ 	.word	index@(_Z12ApplyDropoutiPKfPff)
        /*0008*/ 	.word	0x00000010


	//----- nvinfo : EIATTR_FRAME_SIZE
	.align		4
.L_1:
        /*000c*/ 	.byte	0x04, 0x11
        /*000e*/ 	.short	(.L_3 - .L_2)
	.align		4
.L_2:
        /*0010*/ 	.word	index@($__internal_0_$__cuda_sm3x_div_rn_noftz_f32_slowpath)
        /*0014*/ 	.word	0x00000000


	//----- nvinfo : EIATTR_FRAME_SIZE
	.align		4
.L_3:
        /*0018*/ 	.byte	0x04, 0x11
        /*001a*/ 	.short	(.L_5 - .L_4)
	.align		4
.L_4:
        /*001c*/ 	.word	index@(_Z12ApplyDropoutiPKfPff)
        /*0020*/ 	.word	0x00000000


	//----- nvinfo : EIATTR_MIN_STACK_SIZE
	.align		4
.L_5:
        /*0024*/ 	.byte	0x04, 0x12
        /*0026*/ 	.short	(.L_7 - .L_6)
	.align		4
.L_6:
        /*0028*/ 	.word	index@(_Z12ApplyDropoutiPKfPff)
        /*002c*/ 	.word	0x00000000
.L_7:


//--------------------- .nv.compat                --------------------------
	.section	.nv.compat,"",@"SHT_CUDA_COMPAT_INFO"
	.align	4
        /*0000*/ 	.byte	0x02, 0x09, 0x00, 0x00, 0x02, 0x02, 0x01, 0x00, 0x02, 0x05, 0x05, 0x00, 0x03, 0x07, 0x01, 0x01
        /*0010*/ 	.byte	0x02, 0x03, 0x00, 0x00, 0x02, 0x06, 0x01, 0x00, 0x04, 0x0b, 0x08, 0x00, 0x01, 0x00, 0x00, 0x00
        /*0020*/ 	.byte	0x00, 0x00, 0x00, 0x00


//--------------------- .nv.info._Z12ApplyDropoutiPKfPff --------------------------
	.section	.nv.info._Z12ApplyDropoutiPKfPff,"",@"SHT_CUDA_INFO"
	.sectionflags	@""
	.align	4


	//----- nvinfo : EIATTR_CUDA_API_VERSION
	.align		4
        /*0000*/ 	.byte	0x04, 0x37
        /*0002*/ 	.short	(.L_9 - .L_8)
.L_8:
        /*0004*/ 	.word	0x00000082


	//----- nvinfo : EIATTR_KPARAM_INFO
	.align		4
.L_9:
        /*0008*/ 	.byte	0x04, 0x17
        /*000a*/ 	.short	(.L_11 - .L_10)
.L_10:
        /*000c*/ 	.word	0x00000000
        /*0010*/ 	.short	0x0003
        /*0012*/ 	.short	0x0018
        /*0014*/ 	.byte	0x00, 0xf0, 0x11, 0x00


	//----- nvinfo : EIATTR_KPARAM_INFO
	.align		4
.L_11:
        /*0018*/ 	.byte	0x04, 0x17
        /*001a*/ 	.short	(.L_13 - .L_12)
.L_12:
        /*001c*/ 	.word	0x00000000
        /*0020*/ 	.short	0x0002
        /*0022*/ 	.short	0x0010
        /*0024*/ 	.byte	0x00, 0xf5, 0x21, 0x00


	//----- nvinfo : EIATTR_KPARAM_INFO
	.align		4
.L_13:
        /*0028*/ 	.byte	0x04, 0x17
        /*002a*/ 	.short	(.L_15 - .L_14)
.L_14:
        /*002c*/ 	.word	0x00000000
        /*0030*/ 	.short	0x0001
        /*0032*/ 	.short	0x0008
        /*0034*/ 	.byte	0x00, 0xf5, 0x21, 0x00


	//----- nvinfo : EIATTR_KPARAM_INFO
	.align		4
.L_15:
        /*0038*/ 	.byte	0x04, 0x17
        /*003a*/ 	.short	(.L_17 - .L_16)
.L_16:
        /*003c*/ 	.word	0x00000000
        /*0040*/ 	.short	0x0000
        /*0042*/ 	.short	0x0000
        /*0044*/ 	.byte	0x00, 0xf0, 0x11, 0x00


	//----- nvinfo : EIATTR_SPARSE_MMA_MASK
	.align		4
.L_17:
        /*0048*/ 	.byte	0x03, 0x50
        /*004a*/ 	.short	0x0000


	//----- nvinfo : EIATTR_MAXREG_COUNT
	.align		4
        /*004c*/ 	.byte	0x03, 0x1b
        /*004e*/ 	.short	0x00ff


	//----- nvinfo : EIATTR_MERCURY_ISA_VERSION
	.align		4
        /*0050*/ 	.byte	0x03, 0x5f
        /*0052*/ 	.short	0x0101


	//----- nvinfo : EIATTR_VRC_CTA_INIT_COUNT
	.align		4
        /*0054*/ 	.byte	0x02, 0x4a
	.zero		1
	.zero		1


	//----- nvinfo : EIATTR_EXIT_INSTR_OFFSETS
	.align		4
        /*0058*/ 	.byte	0x04, 0x1c
        /*005a*/ 	.short	(.L_19 - .L_18)


	//   ....[0]....
.L_18:
        /*005c*/ 	.word	0x00000070


	//   ....[1]....
        /*0060*/ 	.word	0x00000110


	//   ....[2]....
        /*0064*/ 	.word	0x00000230


	//----- nvinfo : EIATTR_CRS_STACK_SIZE
	.align		4
.L_19:
        /*0068*/ 	.byte	0x04, 0x1e
        /*006a*/ 	.short	(.L_21 - .L_20)
.L_20:
        /*006c*/ 	.word	0x00000000


	//----- nvinfo : EIATTR_CBANK_PARAM_SIZE
	.align		4
.L_21:
        /*0070*/ 	.byte	0x03, 0x19
        /*0072*/ 	.short	0x001c


	//----- nvinfo : EIATTR_PARAM_CBANK
	.align		4
        /*0074*/ 	.byte	0x04, 0x0a
        /*0076*/ 	.short	(.L_23 - .L_22)
	.align		4
.L_22:
        /*0078*/ 	.word	index@(.nv.constant0._Z12ApplyDropoutiPKfPff)
        /*007c*/ 	.short	0x0380
        /*007e*/ 	.short	0x001c


	//----- nvinfo : EIATTR_SW_WAR
	.align		4
.L_23:
        /*0080*/ 	.byte	0x04, 0x36
        /*0082*/ 	.short	(.L_25 - .L_24)
.L_24:
        /*0084*/ 	.word	0x00000008
.L_25:


//--------------------- .nv.callgraph             --------------------------
	.section	.nv.callgraph,"",@"SHT_CUDA_CALLGRAPH"
	.align	4
	.sectionentsize	8
	.align		4
        /*0000*/ 	.word	0x00000000
	.align		4
        /*0004*/ 	.word	0xffffffff
	.align		4
        /*0008*/ 	.word	0x00000000
	.align		4
        /*000c*/ 	.word	0xfffffffe
	.align		4
        /*0010*/ 	.word	0x00000000
	.align		4
        /*0014*/ 	.word	0xfffffffd
	.align		4
        /*0018*/ 	.word	0x00000000
	.align		4
        /*001c*/ 	.word	0xfffffffc


//--------------------- .text._Z12ApplyDropoutiPKfPff --------------------------
	.section	.text._Z12ApplyDropoutiPKfPff,"ax",@progbits
	.align	128
        .global         _Z12ApplyDropoutiPKfPff
        .type           _Z12ApplyDropoutiPKfPff,@function
        .size           _Z12ApplyDropoutiPKfPff,(.L_x_14 - _Z12ApplyDropoutiPKfPff)
        .other          _Z12ApplyDropoutiPKfPff,@"STO_CUDA_ENTRY STV_DEFAULT"
_Z12ApplyDropoutiPKfPff:
.text._Z12ApplyDropoutiPKfPff:
[----:B------:R-:W-:Y:S01]  /*0000*/  LDC R1, c[0x0][0x37c] ;  /* 0x0000df00ff017b82 */ /* 0x000fe20000000800 */
[----:B------:R-:W0:Y:S07]  /*0010*/  S2R R0, SR_TID.X ;  /* 0x0000000000007919 */ /* 0x000e2e0000002100 */
[----:B------:R-:W0:Y:S01]  /*0020*/  S2UR UR4, SR_CTAID.X ;  /* 0x00000000000479c3 */ /* 0x000e220000002500 */
[----:B------:R-:W1:Y:S07]  /*0030*/  LDCU UR5, c[0x0][0x380] ;  /* 0x00007000ff0577ac */ /* 0x000e6e0008000800 */
[----:B------:R-:W0:Y:S02]  /*0040*/  LDC R7, c[0x0][0x360] ;  /* 0x0000d800ff077b82 */ /* 0x000e240000000800 */
[----:B0-----:R-:W-:-:S05]  /*0050*/  IMAD R7, R7, UR4, R0 ;  /* 0x0000000407077c24 */ /* 0x001fca000f8e0200 */
[----:B-1----:R-:W-:-:S13]  /*0060*/  ISETP.GE.AND P0, PT, R7, UR5, PT ;  /* 0x0000000507007c0c */ /* 0x002fda000bf06270 */
[----:B------:R-:W-:Y:S05]  /*0070*/  @P0 EXIT ;  /* 0x000000000000094d */ /* 0x000fea0003800000 */
[----:B------:R-:W0:Y:S01]  /*0080*/  LDC.64 R2, c[0x0][0x388] ;  /* 0x0000e200ff027b82 */ /* 0x000e220000000a00 */
[----:B------:R-:W1:Y:S07]  /*0090*/  LDCU.64 UR4, c[0x0][0x358] ;  /* 0x00006b00ff0477ac */ /* 0x000e6e0008000a00 */
[----:B------:R-:W2:Y:S01]  /*00a0*/  LDC R9, c[0x0][0x398] ;  /* 0x0000e600ff097b82 */ /* 0x000ea20000000800 */
[----:B0-----:R-:W-:-:S06]  /*00b0*/  IMAD.WIDE R2, R7, 0x4, R2 ;  /* 0x0000000407027825 */ /* 0x001fcc00078e0202 */
[----:B-1----:R-:W2:Y:S02]  /*00c0*/  LDG.E R2, desc[UR4][R2.64] ;  /* 0x0000000402027981 */ /* 0x002ea4000c1e1900 */
[----:B--2---:R-:W-:-:S13]  /*00d0*/  FSETP.GT.AND P0, PT, R2, R9, PT ;  /* 0x000000090200720b */ /* 0x004fda0003f04000 */
[----:B------:R-:W0:Y:S02]  /*00e0*/  @P0 LDC.64 R4, c[0x0][0x390] ;  /* 0x0000e400ff040b82 */ /* 0x000e240000000a00 */
[----:B0-----:R-:W-:-:S05]  /*00f0*/  @P0 IMAD.WIDE R4, R7, 0x4, R4 ;  /* 0x0000000407040825 */ /* 0x001fca00078e0204 */
[----:B------:R0:W-:Y:S01]  /*0100*/  @P0 STG.E desc[UR4][R4.64], RZ ;  /* 0x000000ff04000986 */ /* 0x0001e2000c101904 */
[----:B------:R-:W-:Y:S05]  /*0110*/  @P0 EXIT ;  /* 0x000000000000094d */ /* 0x000fea0003800000 */
[----:B0-----:R-:W0:Y:S02]  /*0120*/  LDC.64 R4, c[0x0][0x390] ;  /* 0x0000e400ff047b82 */ /* 0x001e240000000a00 */
[----:B0-----:R-:W-:-:S05]  /*0130*/  IMAD.WIDE R4, R7, 0x4, R4 ;  /* 0x0000000407047825 */ /* 0x001fca00078e0204 */
[----:B------:R-:W2:Y:S01]  /*0140*/  LDG.E R8, desc[UR4][R4.64] ;  /* 0x0000000404087981 */ /* 0x000ea2000c1e1900 */
[----:B------:R-:W0:Y:S01]  /*0150*/  MUFU.RCP R0, R9 ;  /* 0x0000000900007308 */ /* 0x000e220000001000 */
[----:B------:R-:W-:Y:S01]  /*0160*/  BSSY.RECONVERGENT B0, `(.L_x_0) ;  /* 0x000000b000007945 */ /* 0x000fe20003800200 */
[----:B0-----:R-:W-:-:S04]  /*0170*/  FFMA R3, R0, -R9, 1 ;  /* 0x3f80000000037423 */ /* 0x001fc80000000809 */
[----:B------:R-:W-:Y:S02]  /*0180*/  FFMA R0, R0, R3, R0 ;  /* 0x0000000300007223 */ /* 0x000fe40000000000 */
[----:B--2---:R-:W0:Y:S02]  /*0190*/  FCHK P0, R8, R9 ;  /* 0x0000000908007302 */ /* 0x004e240000000000 */
[----:B------:R-:W-:-:S04]  /*01a0*/  FFMA R3, R0, R8, RZ ;  /* 0x0000000800037223 */ /* 0x000fc800000000ff */
[----:B------:R-:W-:-:S04]  /*01b0*/  FFMA R2, R3, -R9, R8 ;  /* 0x8000000903027223 */ /* 0x000fc80000000008 */
[----:B------:R-:W-:Y:S01]  /*01c0*/  FFMA R3, R0, R2, R3 ;  /* 0x0000000200037223 */ /* 0x000fe20000000003 */
[----:B0-----:R-:W-:Y:S06]  /*01d0*/  @!P0 BRA `(.L_x_1) ;  /* 0x00000000000c8947 */ /* 0x001fec0003800000 */
[----:B------:R-:W-:-:S07]  /*01e0*/  MOV R2, 0x200 ;  /* 0x0000020000027802 */ /* 0x000fce0000000f00 */
[----:B------:R-:W-:Y:S05]  /*01f0*/  CALL.REL.NOINC `($__internal_0_$__cuda_sm3x_div_rn_noftz_f32_slowpath) ;  /* 0x0000000000107944 */ /* 0x000fea0003c00000 */
[----:B------:R-:W-:-:S07]  /*0200*/  IMAD.MOV.U32 R3, RZ, RZ, R0 ;  /* 0x000000ffff037224 */ /* 0x000fce00078e0000 */
.L_x_1:
[----:B------:R-:W-:Y:S05]  /*0210*/  BSYNC.RECONVERGENT B0 ;  /* 0x0000000000007941 */ /* 0x000fea0003800200 */
.L_x_0:
[----:B------:R-:W-:Y:S01]  /*0220*/  STG.E desc[UR4][R4.64], R3 ;  /* 0x0000000304007986 */ /* 0x000fe2000c101904 */
[----:B------:R-:W-:Y:S05]  /*0230*/  EXIT ;  /* 0x000000000000794d */ /* 0x000fea0003800000 */
        .weak           $__internal_0_$__cuda_sm3x_div_rn_noftz_f32_slowpath
        .type           $__internal_0_$__cuda_sm3x_div_rn_noftz_f32_slowpath,@function
        .size           $__internal_0_$__cuda_sm3x_div_rn_noftz_f32_slowpath,(.L_x_14 - $__internal_0_$__cuda_sm3x_div_rn_noftz_f32_slowpath)
$__internal_0_$__cuda_sm3x_div_rn_noftz_f32_slowpath:
[----:B------:R-:W0:Y:S01]  /*0240*/  LDC R3, c[0x0][0x398] ;  /* 0x0000e600ff037b82 */ /* 0x000e220000000800 */
[----:B------:R-:W-:Y:S01]  /*0250*/  SHF.R.U32.HI R0, RZ, 0x17, R8 ;  /* 0x00000017ff007819 */ /* 0x000fe20000011608 */
[----:B------:R-:W1:Y:S01]  /*0260*/  LDCU UR6, c[0x0][0x398] ;  /* 0x00007300ff0677ac */ /* 0x000e620008000800 */
[----:B------:R-:W-:Y:S01]  /*0270*/  BSSY.RECONVERGENT B1, `(.L_x_2) ;  /* 0x0000064000017945 */ /* 0x000fe20003800200 */
[----:B-1----:R-:W-:Y:S01]  /*0280*/  IMAD.U32 R9, RZ, RZ, UR6 ;  /* 0x00000006ff097e24 */ /* 0x002fe2000f8e00ff */
[----:B0-----:R-:W-:-:S04]  /*0290*/  SHF.R.U32.HI R6, RZ, 0x17, R3 ;  /* 0x00000017ff067819 */ /* 0x001fc80000011603 */
[----:B------:R-:W-:Y:S02]  /*02a0*/  LOP3.LUT R7, R6, 0xff, RZ, 0xc0, !PT ;  /* 0x000000ff06077812 */ /* 0x000fe400078ec0ff */
[----:B------:R-:W-:-:S03]  /*02b0*/  LOP3.LUT R6, R0, 0xff, RZ, 0xc0, !PT ;  /* 0x000000ff00067812 */ /* 0x000fc600078ec0ff */
[----:B------:R-:W-:Y:S02]  /*02c0*/  VIADD R12, R7, 0xffffffff ;  /* 0xffffffff070c7836 */ /* 0x000fe40000000000 */
[----:B------:R-:W-:-:S03]  /*02d0*/  VIADD R11, R6, 0xffffffff ;  /* 0xffffffff060b7836 */ /* 0x000fc60000000000 */
[----:B------:R-:W-:-:S04]  /*02e0*/  ISETP.GT.U32.AND P0, PT, R12, 0xfd, PT ;  /* 0x000000fd0c00780c */ /* 0x000fc80003f04070 */
[----:B------:R-:W-:-:S13]  /*02f0*/  ISETP.GT.U32.OR P0, PT, R11, 0xfd, P0 ;  /* 0x000000fd0b00780c */ /* 0x000fda0000704470 */
[----:B------:R-:W-:Y:S01]  /*0300*/  @!P0 IMAD.MOV.U32 R10, RZ, RZ, RZ ;  /* 0x000000ffff0a8224 */ /* 0x000fe200078e00ff */
[----:B------:R-:W-:Y:S06]  /*0310*/  @!P0 BRA `(.L_x_3) ;  /* 0x0000000000608947 */ /* 0x000fec0003800000 */
[----:B------:R-:W-:Y:S01]  /*0320*/  FSETP.GTU.FTZ.AND P1, PT, |R3|, +INF , PT ;  /* 0x7f8000000300780b */ /* 0x000fe20003f3c200 */
[----:B------:R-:W-:Y:S01]  /*0330*/  IMAD.MOV.U32 R0, RZ, RZ, R8 ;  /* 0x000000ffff007224 */ /* 0x000fe200078e0008 */
[----:B------:R-:W-:-:S04]  /*0340*/  FSETP.GTU.FTZ.AND P0, PT, |R8|, +INF , PT ;  /* 0x7f8000000800780b */ /* 0x000fc80003f1c200 */
[----:B------:R-:W-:-:S13]  /*0350*/  PLOP3.LUT P0, PT, P0, P1, PT, 0xf8, 0x8f ;  /* 0x00000000008f781c */ /* 0x000fda0000703f70 */
[----:B------:R-:W-:Y:S05]  /*0360*/  @P0 BRA `(.L_x_4) ;  /* 0x00000004004c0947 */ /* 0x000fea0003800000 */
[----:B------:R-:W-:-:S13]  /*0370*/  LOP3.LUT P0, RZ, R9, 0x7fffffff, R8, 0xc8, !PT ;  /* 0x7fffffff09ff7812 */ /* 0x000fda000780c808 */
[----:B------:R-:W-:Y:S05]  /*0380*/  @!P0 BRA `(.L_x_5) ;  /* 0x00000004003c8947 */ /* 0x000fea0003800000 */
[C---:B------:R-:W-:Y:S02]  /*0390*/  FSETP.NEU.FTZ.AND P2, PT, |R0|.reuse, +INF , PT ;  /* 0x7f8000000000780b */ /* 0x040fe40003f5d200 */
[----:B------:R-:W-:Y:S02]  /*03a0*/  FSETP.NEU.FTZ.AND P1, PT, |R3|, +INF , PT ;  /* 0x7f8000000300780b */ /* 0x000fe40003f3d200 */
[----:B------:R-:W-:-:S11]  /*03b0*/  FSETP.NEU.FTZ.AND P0, PT, |R0|, +INF , PT ;  /* 0x7f8000000000780b */ /* 0x000fd60003f1d200 */
[----:B------:R-:W-:Y:S05]  /*03c0*/  @!P1 BRA !P2, `(.L_x_5) ;  /* 0x00000004002c9947 */ /* 0x000fea0005000000 */
[----:B------:R-:W-:-:S04]  /*03d0*/  LOP3.LUT P2, RZ, R8, 0x7fffffff, RZ, 0xc0, !PT ;  /* 0x7fffffff08ff7812 */ /* 0x000fc8000784c0ff */
[----:B------:R-:W-:-:S13]  /*03e0*/  PLOP3.LUT P1, PT, P1, P2, PT, 0x2f, 0xf2 ;  /* 0x0000000000f2781c */ /* 0x000fda0000f24577 */
[----:B------:R-:W-:Y:S05]  /*03f0*/  @P1 BRA `(.L_x_6) ;  /* 0x0000000400181947 */ /* 0x000fea0003800000 */
[----:B------:R-:W-:-:S04]  /*0400*/  LOP3.LUT P1, RZ, R9, 0x7fffffff, RZ, 0xc0, !PT ;  /* 0x7fffffff09ff7812 */ /* 0x000fc8000782c0ff */
[----:B------:R-:W-:-:S13]  /*0410*/  PLOP3.LUT P0, PT, P0, P1, PT, 0x2f, 0xf2 ;  /* 0x0000000000f2781c */ /* 0x000fda0000702577 */
[----:B------:R-:W-:Y:S05]  /*0420*/  @P0 BRA `(.L_x_7) ;  /* 0x0000000400000947 */ /* 0x000fea0003800000 */
[----:B------:R-:W-:Y:S02]  /*0430*/  ISETP.GE.AND P0, PT, R11, RZ, PT ;  /* 0x000000ff0b00720c */ /* 0x000fe40003f06270 */
[----:B------:R-:W-:-:S11]  /*0440*/  ISETP.GE.AND P1, PT, R12, RZ, PT ;  /* 0x000000ff0c00720c */ /* 0x000fd60003f26270 */
[----:B------:R-:W-:Y:S02]  /*0450*/  @P0 IMAD.MOV.U32 R10, RZ, RZ, RZ ;  /* 0x000000ffff0a0224 */ /* 0x000fe400078e00ff */
[----:B------:R-:W-:Y:S01]  /*0460*/  @!P0 FFMA R8, R0, 1.84467440737095516160e+19, RZ ;  /* 0x5f80000000088823 */ /* 0x000fe200000000ff */
[----:B------:R-:W-:Y:S02]  /*0470*/  @!P0 IMAD.MOV.U32 R10, RZ, RZ, -0x40 ;  /* 0xffffffc0ff0a8424 */ /* 0x000fe400078e00ff */
[----:B------:R-:W-:Y:S02]  /*0480*/  @!P1 FFMA R9, R3, 1.84467440737095516160e+19, RZ ;  /* 0x5f80000003099823 */ /* 0x000fe400000000ff */
[----:B------:R-:W-:-:S07]  /*0490*/  @!P1 VIADD R10, R10, 0x40 ;  /* 0x000000400a0a9836 */ /* 0x000fce0000000000 */
.L_x_3:
[----:B------:R-:W-:Y:S01]  /*04a0*/  LEA R0, R7, 0xc0800000, 0x17 ;  /* 0xc080000007007811 */ /* 0x000fe200078eb8ff */
[----:B------:R-:W-:Y:S01]  /*04b0*/  VIADD R6, R6, 0xffffff81 ;  /* 0xffffff8106067836 */ /* 0x000fe20000000000 */
[----:B------:R-:W-:Y:S03]  /*04c0*/  BSSY.RECONVERGENT B2, `(.L_x_8) ;  /* 0x0000035000027945 */ /* 0x000fe60003800200 */
[----:B------:R-:W-:Y:S01]  /*04d0*/  IMAD.IADD R9, R9, 0x1, -R0 ;  /* 0x0000000109097824 */ /* 0x000fe200078e0a00 */
[C---:B------:R-:W-:Y:S01]  /*04e0*/  IADD3 R7, PT, PT, R6.reuse, 0x7f, -R7 ;  /* 0x0000007f06077810 */ /* 0x040fe20007ffe807 */
[----:B------:R-:W-:Y:S02]  /*04f0*/  IMAD R0, R6, -0x800000, R8 ;  /* 0xff80000006007824 */ /* 0x000fe400078e0208 */
[----:B------:R-:W0:Y:S01]  /*0500*/  MUFU.RCP R3, R9 ;  /* 0x0000000900037308 */ /* 0x000e220000001000 */
[----:B------:R-:W-:Y:S01]  /*0510*/  FADD.FTZ R11, -R9, -RZ ;  /* 0x800000ff090b7221 */ /* 0x000fe20000010100 */
[----:B------:R-:W-:-:S03]  /*0520*/  IMAD.IADD R7, R7, 0x1, R10 ;  /* 0x0000000107077824 */ /* 0x000fc600078e020a */
[----:B0-----:R-:W-:-:S04]  /*0530*/  FFMA R12, R3, R11, 1 ;  /* 0x3f800000030c7423 */ /* 0x001fc8000000000b */
[----:B------:R-:W-:-:S04]  /*0540*/  FFMA R12, R3, R12, R3 ;  /* 0x0000000c030c7223 */ /* 0x000fc80000000003 */
[----:B------:R-:W-:-:S04]  /*0550*/  FFMA R3, R0, R12, RZ ;  /* 0x0000000c00037223 */ /* 0x000fc800000000ff */
[----:B------:R-:W-:-:S04]  /*0560*/  FFMA R8, R11, R3, R0 ;  /* 0x000000030b087223 */ /* 0x000fc80000000000 */
[----:B------:R-:W-:-:S04]  /*0570*/  FFMA R13, R12, R8, R3 ;  /* 0x000000080c0d7223 */ /* 0x000fc80000000003 */
[----:B------:R-:W-:-:S04]  /*0580*/  FFMA R8, R11, R13, R0 ;  /* 0x0000000d0b087223 */ /* 0x000fc80000000000 */
[----:B------:R-:W-:-:S05]  /*0590*/  FFMA R0, R12, R8, R13 ;  /* 0x000000080c007223 */ /* 0x000fca000000000d */
[----:B------:R-:W-:-:S04]  /*05a0*/  SHF.R.U32.HI R3, RZ, 0x17, R0 ;  /* 0x00000017ff037819 */ /* 0x000fc80000011600 */
[----:B------:R-:W-:-:S05]  /*05b0*/  LOP3.LUT R3, R3, 0xff, RZ, 0xc0, !PT ;  /* 0x000000ff03037812 */ /* 0x000fca00078ec0ff */
[----:B------:R-:W-:-:S04]  /*05c0*/  IMAD.IADD R9, R3, 0x1, R7 ;  /* 0x0000000103097824 */ /* 0x000fc800078e0207 */
[----:B------:R-:W-:-:S05]  /*05d0*/  VIADD R3, R9, 0xffffffff ;  /* 0xffffffff09037836 */ /* 0x000fca0000000000 */
[----:B------:R-:W-:-:S13]  /*05e0*/  ISETP.GE.U32.AND P0, PT, R3, 0xfe, PT ;  /* 0x000000fe0300780c */ /* 0x000fda0003f06070 */
[----:B------:R-:W-:Y:S05]  /*05f0*/  @!P0 BRA `(.L_x_9) ;  /* 0x0000000000808947 */ /* 0x000fea0003800000 */
[----:B------:R-:W-:-:S13]  /*0600*/  ISETP.GT.AND P0, PT, R9, 0xfe, PT ;  /* 0x000000fe0900780c */ /* 0x000fda0003f04270 */
[----:B------:R-:W-:Y:S05]  /*0610*/  @P0 BRA `(.L_x_10) ;  /* 0x00000000006c0947 */ /* 0x000fea0003800000 */
[----:B------:R-:W-:-:S13]  /*0620*/  ISETP.GE.AND P0, PT, R9, 0x1, PT ;  /* 0x000000010900780c */ /* 0x000fda0003f06270 */
[----:B------:R-:W-:Y:S05]  /*0630*/  @P0 BRA `(.L_x_11) ;  /* 0x0000000000740947 */ /* 0x000fea0003800000 */
[----:B------:R-:W-:Y:S02]  /*0640*/  ISETP.GE.AND P0, PT, R9, -0x18, PT ;  /* 0xffffffe80900780c */ /* 0x000fe40003f06270 */
[----:B------:R-:W-:-:S11]  /*0650*/  LOP3.LUT R0, R0, 0x80000000, RZ, 0xc0, !PT ;  /* 0x8000000000007812 */ /* 0x000fd600078ec0ff */
[----:B------:R-:W-:Y:S05]  /*0660*/  @!P0 BRA `(.L_x_11) ;  /* 0x0000000000688947 */ /* 0x000fea0003800000 */
[CCC-:B------:R-:W-:Y:S01]  /*0670*/  FFMA.RZ R3, R12.reuse, R8.reuse, R13.reuse ;  /* 0x000000080c037223 */ /* 0x1c0fe2000000c00d */
[CCC-:B------:R-:W-:Y:S01]  /*0680*/  FFMA.RM R6, R12.reuse, R8.reuse, R13.reuse ;  /* 0x000000080c067223 */ /* 0x1c0fe2000000400d */
[C---:B------:R-:W-:Y:S02]  /*0690*/  ISETP.NE.AND P2, PT, R9.reuse, RZ, PT ;  /* 0x000000ff0900720c */ /* 0x040fe40003f45270 */
[----:B------:R-:W-:Y:S02]  /*06a0*/  ISETP.NE.AND P1, PT, R9, RZ, PT ;  /* 0x000000ff0900720c */ /* 0x000fe40003f25270 */
[----:B------:R-:W-:Y:S01]  /*06b0*/  LOP3.LUT R7, R3, 0x7fffff, RZ, 0xc0, !PT ;  /* 0x007fffff03077812 */ /* 0x000fe200078ec0ff */
[----:B------:R-:W-:Y:S01]  /*06c0*/  FFMA.RP R3, R12, R8, R13 ;  /* 0x000000080c037223 */ /* 0x000fe2000000800d */
[----:B------:R-:W-:Y:S02]  /*06d0*/  VIADD R8, R9, 0x20 ;  /* 0x0000002009087836 */ /* 0x000fe40000000000 */
[----:B------:R-:W-:Y:S01]  /*06e0*/  LOP3.LUT R7, R7, 0x800000, RZ, 0xfc, !PT ;  /* 0x0080000007077812 */ /* 0x000fe200078efcff */
[----:B------:R-:W-:Y:S01]  /*06f0*/  IMAD.MOV R9, RZ, RZ, -R9 ;  /* 0x000000ffff097224 */ /* 0x000fe200078e0a09 */
[----:B------:R-:W-:-:S02]  /*0700*/  FSETP.NEU.FTZ.AND P0, PT, R3, R6, PT ;  /* 0x000000060300720b */ /* 0x000fc40003f1d000 */
[----:B------:R-:W-:Y:S02]  /*0710*/  SHF.L.U32 R8, R7, R8, RZ ;  /* 0x0000000807087219 */ /* 0x000fe400000006ff */
[----:B------:R-:W-:Y:S02]  /*0720*/  SEL R6, R9, RZ, P2 ;  /* 0x000000ff09067207 */ /* 0x000fe40001000000 */
[----:B------:R-:W-:Y:S02]  /*0730*/  ISETP.NE.AND P1, PT, R8, RZ, P1 ;  /* 0x000000ff0800720c */ /* 0x000fe40000f25270 */
[----:B------:R-:W-:Y:S02]  /*0740*/  SHF.R.U32.HI R6, RZ, R6, R7 ;  /* 0x00000006ff067219 */ /* 0x000fe40000011607 */
[----:B------:R-:W-:Y:S02]  /*0750*/  PLOP3.LUT P0, PT, P0, P1, PT, 0xf8, 0x8f ;  /* 0x00000000008f781c */ /* 0x000fe40000703f70 */
[----:B------:R-:W-:-:S02]  /*0760*/  SHF.R.U32.HI R8, RZ, 0x1, R6 ;  /* 0x00000001ff087819 */ /* 0x000fc40000011606 */
[----:B------:R-:W-:-:S04]  /*0770*/  SEL R3, RZ, 0x1, !P0 ;  /* 0x00000001ff037807 */ /* 0x000fc80004000000 */
[----:B------:R-:W-:-:S04]  /*0780*/  LOP3.LUT R3, R3, 0x1, R8, 0xf8, !PT ;  /* 0x0000000103037812 */ /* 0x000fc800078ef808 */
[----:B------:R-:W-:-:S05]  /*0790*/  LOP3.LUT R3, R3, R6, RZ, 0xc0, !PT ;  /* 0x0000000603037212 */ /* 0x000fca00078ec0ff */
[----:B------:R-:W-:-:S05]  /*07a0*/  IMAD.IADD R3, R8, 0x1, R3 ;  /* 0x0000000108037824 */ /* 0x000fca00078e0203 */
[----:B------:R-:W-:Y:S01]  /*07b0*/  LOP3.LUT R0, R3, R0, RZ, 0xfc, !PT ;  /* 0x0000000003007212 */ /* 0x000fe200078efcff */
[----:B------:R-:W-:Y:S06]  /*07c0*/  BRA `(.L_x_11) ;  /* 0x0000000000107947 */ /* 0x000fec0003800000 */
.L_x_10:
[----:B------:R-:W-:-:S04]  /*07d0*/  LOP3.LUT R0, R0, 0x80000000, RZ, 0xc0, !PT ;  /* 0x8000000000007812 */ /* 0x000fc800078ec0ff */
[----:B------:R-:W-:Y:S01]  /*07e0*/  LOP3.LUT R0, R0, 0x7f800000, RZ, 0xfc, !PT ;  /* 0x7f80000000007812 */ /* 0x000fe200078efcff */
[----:B------:R-:W-:Y:S06]  /*07f0*/  BRA `(.L_x_11) ;  /* 0x0000000000047947 */ /* 0x000fec0003800000 */
.L_x_9:
[----:B------:R-:W-:-:S07]  /*0800*/  IMAD R0, R7, 0x800000, R0 ;  /* 0x0080000007007824 */ /* 0x000fce00078e0200 */
.L_x_11:
[----:B------:R-:W-:Y:S05]  /*0810*/  BSYNC.RECONVERGENT B2 ;  /* 0x0000000000027941 */ /* 0x000fea0003800200 */
.L_x_8:
[----:B------:R-:W-:Y:S05]  /*0820*/  BRA `(.L_x_12) ;  /* 0x0000000000207947 */ /* 0x000fea0003800000 */
.L_x_7:
[----:B------:R-:W-:-:S04]  /*0830*/  LOP3.LUT R0, R9, 0x80000000, R8, 0x48, !PT ;  /* 0x8000000009007812 */ /* 0x000fc800078e4808 */
[----:B------:R-:W-:Y:S01]  /*0840*/  LOP3.LUT R0, R0, 0x7f800000, RZ, 0xfc, !PT ;  /* 0x7f80000000007812 */ /* 0x000fe200078efcff */
[----:B------:R-:W-:Y:S06]  /*0850*/  BRA `(.L_x_12) ;  /* 0x0000000000147947 */ /* 0x000fec0003800000 */
.L_x_6:
[----:B------:R-:W-:Y:S01]  /*0860*/  LOP3.LUT R0, R9, 0x80000000, R8, 0x48, !PT ;  /* 0x8000000009007812 */ /* 0x000fe200078e4808 */
[----:B------:R-:W-:Y:S06]  /*0870*/  BRA `(.L_x_12) ;  /* 0x00000000000c7947 */ /* 0x000fec0003800000 */
.L_x_5:
[----:B------:R-:W0:Y:S01]  /*0880*/  MUFU.RSQ R0, -QNAN ;  /* 0xffc0000000007908 */ /* 0x000e220000001400 */
[----:B------:R-:W-:Y:S05]  /*0890*/  BRA `(.L_x_12) ;  /* 0x0000000000047947 */ /* 0x000fea0003800000 */
.L_x_4:
[----:B------:R-:W-:-:S07]  /*08a0*/  FADD.FTZ R0, R0, R3 ;  /* 0x0000000300007221 */ /* 0x000fce0000010000 */
.L_x_12:
[----:B------:R-:W-:Y:S05]  /*08b0*/  BSYNC.RECONVERGENT B1 ;  /* 0x0000000000017941 */ /* 0x000fea0003800200 */
.L_x_2:
[----:B------:R-:W-:-:S04]  /*08c0*/  IMAD.MOV.U32 R3, RZ, RZ, 0x0 ;  /* 0x00000000ff037424 */ /* 0x000fc800078e00ff */
[----:B0-----:R-:W-:Y:S05]  /*08d0*/  RET.REL.NODEC R2 `(_Z12ApplyDropoutiPKfPff) ;  /* 0xfffffff402c87950 */ /* 0x001fea0003c3ffff */
.L_x_13:
[----:B------:R-:W-:-:S00]  /*08e0*/  BRA `(.L_x_13) ;  /* 0xfffffffc00fc7947 */ /* 0x000fc0000383ffff */
[----:B------:R-:W-:-:S00]  /*08f0*/  NOP ;  /* 0x0000000000007918 */ /* 0x000fc00000000000 */
        /* <DEDUP_REMOVED lines=8> */
.L_x_14:


//--------------------- .nv.shared.reserved.0     --------------------------
	.section	.nv.shared.reserved.0,"aw",@nobits
	.weak		__nv_reservedSMEM_offset_0_alias
	.size		__nv_reservedSMEM_offset_0_alias, 0, 64
	.other		__nv_reservedSMEM_offset_0_alias,@"STO_CUDA_RESERVED_SHARED STV_DEFAULT"
__nv_reservedSMEM_offset_0_alias:
	.zero		0
	.zero		64


//--------------------- .nv.constant0._Z12ApplyDropoutiPKfPff --------------------------
	.section	.nv.constant0._Z12ApplyDropoutiPKfPff,"a",@progbits
	.sectionflags	@""
	.align	4
.nv.constant0._Z12ApplyDropoutiPKfPff:
	.zero		924


//--------------------- SYMBOLS --------------------------

	.type		.nv.reservedSmem.offset0,@object
	.size		.nv.reservedSmem.offset0,0x4
